//
// Generated by NVIDIA NVVM Compiler
//
// Compiler Build ID: CL-36424714
// Cuda compilation tools, release 13.0, V13.0.88
// Based on NVVM 20.0.0
//

.version 9.0
.target sm_100
.address_size 64

	// .globl	_Z18custom_matrix_MultPKiS0_PiS1_i

.visible .entry _Z18custom_matrix_MultPKiS0_PiS1_i(
	.param .u64 .ptr .align 1 _Z18custom_matrix_MultPKiS0_PiS1_i_param_0,
	.param .u64 .ptr .align 1 _Z18custom_matrix_MultPKiS0_PiS1_i_param_1,
	.param .u64 .ptr .align 1 _Z18custom_matrix_MultPKiS0_PiS1_i_param_2,
	.param .u64 .ptr .align 1 _Z18custom_matrix_MultPKiS0_PiS1_i_param_3,
	.param .u32 _Z18custom_matrix_MultPKiS0_PiS1_i_param_4
)
{
	.reg .pred 	%p<10>;
	.reg .b32 	%r<140>;
	.reg .b64 	%rd<35>;

	ld.param.u64 	%rd12, [_Z18custom_matrix_MultPKiS0_PiS1_i_param_0];
	ld.param.u64 	%rd13, [_Z18custom_matrix_MultPKiS0_PiS1_i_param_1];
	ld.param.u64 	%rd14, [_Z18custom_matrix_MultPKiS0_PiS1_i_param_2];
	ld.param.u64 	%rd11, [_Z18custom_matrix_MultPKiS0_PiS1_i_param_3];
	ld.param.u32 	%r33, [_Z18custom_matrix_MultPKiS0_PiS1_i_param_4];
	cvta.to.global.u64 	%rd1, %rd13;
	cvta.to.global.u64 	%rd2, %rd12;
	cvta.to.global.u64 	%rd15, %rd14;
	mov.u32 	%r35, %ctaid.x;
	mov.u32 	%r36, %ntid.x;
	mov.u32 	%r37, %tid.x;
	mad.lo.s32 	%r1, %r35, %r36, %r37;
	mul.wide.s32 	%rd16, %r1, 4;
	add.s64 	%rd3, %rd15, %rd16;
	mov.b32 	%r139, 0;
	st.global.u32 	[%rd3], %r139;
	setp.lt.s32 	%p1, %r33, 1;
	@%p1 bra 	$L__BB0_13;
	mul.lo.s32 	%r2, %r33, %r1;
	and.b32  	%r3, %r33, 15;
	setp.lt.u32 	%p2, %r33, 16;
	mov.b32 	%r139, 0;
	mov.u32 	%r133, %r139;
	@%p2 bra 	$L__BB0_4;
	and.b32  	%r133, %r33, 2147483632;
	neg.s32 	%r128, %r133;
	add.s64 	%rd4, %rd2, 32;
	add.s64 	%rd33, %rd1, 32;
	mov.b32 	%r139, 0;
	mov.u32 	%r127, %r2;
$L__BB0_3:
	.pragma "nounroll";
	mul.wide.s32 	%rd17, %r127, 4;
	add.s64 	%rd18, %rd4, %rd17;
	ld.global.u32 	%r40, [%rd18+-32];
	ld.global.u32 	%r41, [%rd33+-32];
	mad.lo.s32 	%r42, %r41, %r40, %r139;
	st.global.u32 	[%rd3], %r42;
	ld.global.u32 	%r43, [%rd18+-28];
	ld.global.u32 	%r44, [%rd33+-28];
	mad.lo.s32 	%r45, %r44, %r43, %r42;
	st.global.u32 	[%rd3], %r45;
	ld.global.u32 	%r46, [%rd18+-24];
	ld.global.u32 	%r47, [%rd33+-24];
	mad.lo.s32 	%r48, %r47, %r46, %r45;
	st.global.u32 	[%rd3], %r48;
	ld.global.u32 	%r49, [%rd18+-20];
	ld.global.u32 	%r50, [%rd33+-20];
	mad.lo.s32 	%r51, %r50, %r49, %r48;
	st.global.u32 	[%rd3], %r51;
	ld.global.u32 	%r52, [%rd18+-16];
	ld.global.u32 	%r53, [%rd33+-16];
	mad.lo.s32 	%r54, %r53, %r52, %r51;
	st.global.u32 	[%rd3], %r54;
	ld.global.u32 	%r55, [%rd18+-12];
	ld.global.u32 	%r56, [%rd33+-12];
	mad.lo.s32 	%r57, %r56, %r55, %r54;
	st.global.u32 	[%rd3], %r57;
	ld.global.u32 	%r58, [%rd18+-8];
	ld.global.u32 	%r59, [%rd33+-8];
	mad.lo.s32 	%r60, %r59, %r58, %r57;
	st.global.u32 	[%rd3], %r60;
	ld.global.u32 	%r61, [%rd18+-4];
	ld.global.u32 	%r62, [%rd33+-4];
	mad.lo.s32 	%r63, %r62, %r61, %r60;
	st.global.u32 	[%rd3], %r63;
	ld.global.u32 	%r64, [%rd18];
	ld.global.u32 	%r65, [%rd33];
	mad.lo.s32 	%r66, %r65, %r64, %r63;
	st.global.u32 	[%rd3], %r66;
	ld.global.u32 	%r67, [%rd18+4];
	ld.global.u32 	%r68, [%rd33+4];
	mad.lo.s32 	%r69, %r68, %r67, %r66;
	st.global.u32 	[%rd3], %r69;
	ld.global.u32 	%r70, [%rd18+8];
	ld.global.u32 	%r71, [%rd33+8];
	mad.lo.s32 	%r72, %r71, %r70, %r69;
	st.global.u32 	[%rd3], %r72;
	ld.global.u32 	%r73, [%rd18+12];
	ld.global.u32 	%r74, [%rd33+12];
	mad.lo.s32 	%r75, %r74, %r73, %r72;
	st.global.u32 	[%rd3], %r75;
	ld.global.u32 	%r76, [%rd18+16];
	ld.global.u32 	%r77, [%rd33+16];
	mad.lo.s32 	%r78, %r77, %r76, %r75;
	st.global.u32 	[%rd3], %r78;
	ld.global.u32 	%r79, [%rd18+20];
	ld.global.u32 	%r80, [%rd33+20];
	mad.lo.s32 	%r81, %r80, %r79, %r78;
	st.global.u32 	[%rd3], %r81;
	ld.global.u32 	%r82, [%rd18+24];
	ld.global.u32 	%r83, [%rd33+24];
	mad.lo.s32 	%r84, %r83, %r82, %r81;
	st.global.u32 	[%rd3], %r84;
	ld.global.u32 	%r85, [%rd18+28];
	ld.global.u32 	%r86, [%rd33+28];
	mad.lo.s32 	%r139, %r86, %r85, %r84;
	st.global.u32 	[%rd3], %r139;
	add.s32 	%r128, %r128, 16;
	add.s32 	%r127, %r127, 16;
	add.s64 	%rd33, %rd33, 64;
	setp.ne.s32 	%p3, %r128, 0;
	@%p3 bra 	$L__BB0_3;
$L__BB0_4:
	setp.eq.s32 	%p4, %r3, 0;
	@%p4 bra 	$L__BB0_13;
	and.b32  	%r14, %r33, 7;
	setp.lt.u32 	%p5, %r3, 8;
	@%p5 bra 	$L__BB0_7;
	add.s32 	%r87, %r133, %r2;
	mul.wide.s32 	%rd19, %r87, 4;
	add.s64 	%rd20, %rd2, %rd19;
	ld.global.u32 	%r88, [%rd20];
	mul.wide.u32 	%rd21, %r133, 4;
	add.s64 	%rd22, %rd1, %rd21;
	ld.global.u32 	%r89, [%rd22];
	mad.lo.s32 	%r90, %r89, %r88, %r139;
	st.global.u32 	[%rd3], %r90;
	ld.global.u32 	%r91, [%rd20+4];
	ld.global.u32 	%r92, [%rd22+4];
	mad.lo.s32 	%r93, %r92, %r91, %r90;
	st.global.u32 	[%rd3], %r93;
	ld.global.u32 	%r94, [%rd20+8];
	ld.global.u32 	%r95, [%rd22+8];
	mad.lo.s32 	%r96, %r95, %r94, %r93;
	st.global.u32 	[%rd3], %r96;
	ld.global.u32 	%r97, [%rd20+12];
	ld.global.u32 	%r98, [%rd22+12];
	mad.lo.s32 	%r99, %r98, %r97, %r96;
	st.global.u32 	[%rd3], %r99;
	ld.global.u32 	%r100, [%rd20+16];
	ld.global.u32 	%r101, [%rd22+16];
	mad.lo.s32 	%r102, %r101, %r100, %r99;
	st.global.u32 	[%rd3], %r102;
	ld.global.u32 	%r103, [%rd20+20];
	ld.global.u32 	%r104, [%rd22+20];
	mad.lo.s32 	%r105, %r104, %r103, %r102;
	st.global.u32 	[%rd3], %r105;
	ld.global.u32 	%r106, [%rd20+24];
	ld.global.u32 	%r107, [%rd22+24];
	mad.lo.s32 	%r108, %r107, %r106, %r105;
	st.global.u32 	[%rd3], %r108;
	ld.global.u32 	%r109, [%rd20+28];
	ld.global.u32 	%r110, [%rd22+28];
	mad.lo.s32 	%r139, %r110, %r109, %r108;
	st.global.u32 	[%rd3], %r139;
	add.s32 	%r133, %r133, 8;
$L__BB0_7:
	setp.eq.s32 	%p6, %r14, 0;
	@%p6 bra 	$L__BB0_13;
	and.b32  	%r19, %r33, 3;
	setp.lt.u32 	%p7, %r14, 4;
	@%p7 bra 	$L__BB0_10;
	add.s32 	%r111, %r133, %r2;
	mul.wide.s32 	%rd23, %r111, 4;
	add.s64 	%rd24, %rd2, %rd23;
	ld.global.u32 	%r112, [%rd24];
	mul.wide.u32 	%rd25, %r133, 4;
	add.s64 	%rd26, %rd1, %rd25;
	ld.global.u32 	%r113, [%rd26];
	mad.lo.s32 	%r114, %r113, %r112, %r139;
	st.global.u32 	[%rd3], %r114;
	ld.global.u32 	%r115, [%rd24+4];
	ld.global.u32 	%r116, [%rd26+4];
	mad.lo.s32 	%r117, %r116, %r115, %r114;
	st.global.u32 	[%rd3], %r117;
	ld.global.u32 	%r118, [%rd24+8];
	ld.global.u32 	%r119, [%rd26+8];
	mad.lo.s32 	%r120, %r119, %r118, %r117;
	st.global.u32 	[%rd3], %r120;
	ld.global.u32 	%r121, [%rd24+12];
	ld.global.u32 	%r122, [%rd26+12];
	mad.lo.s32 	%r139, %r122, %r121, %r120;
	st.global.u32 	[%rd3], %r139;
	add.s32 	%r133, %r133, 4;
$L__BB0_10:
	setp.eq.s32 	%p8, %r19, 0;
	@%p8 bra 	$L__BB0_13;
	mul.wide.u32 	%rd27, %r133, 4;
	add.s64 	%rd34, %rd1, %rd27;
	add.s32 	%r137, %r133, %r2;
	neg.s32 	%r136, %r19;
$L__BB0_12:
	.pragma "nounroll";
	mul.wide.s32 	%rd28, %r137, 4;
	add.s64 	%rd29, %rd2, %rd28;
	ld.global.u32 	%r123, [%rd29];
	ld.global.u32 	%r124, [%rd34];
	mad.lo.s32 	%r139, %r124, %r123, %r139;
	st.global.u32 	[%rd3], %r139;
	add.s64 	%rd34, %rd34, 4;
	add.s32 	%r137, %r137, 1;
	add.s32 	%r136, %r136, 1;
	setp.ne.s32 	%p9, %r136, 0;
	@%p9 bra 	$L__BB0_12;
$L__BB0_13:
	cvta.to.global.u64 	%rd30, %rd11;
	add.s64 	%rd32, %rd30, %rd16;
	ld.global.u32 	%r125, [%rd32];
	add.s32 	%r126, %r139, %r125;
	st.global.u32 	[%rd3], %r126;
	ret;

}


// ===== COMPILED SASS (sm_100) =====

	.target	sm_100

	.elftype	@"ET_EXEC"


//--------------------- .note.nv.tkinfo           --------------------------
	.section	.note.nv.tkinfo,"",@"SHT_NOTE"
	.sectionflags	@"SHF_NOTE_NV_TKINFO"
	.tkinfo
        /*0018*/ 	.word	0x00000002
        /*0030*/ 	.string	""
        /*0030*/ 	.string	"ptxas"
        /*0030*/ 	.string	"Cuda compilation tools, release 13.0, V13.0.88"
        /*0030*/ 	.string	"Build cuda_13.0.r13.0/compiler.36424714_0"
        /*0030*/ 	.string	"-arch sm_100 -m 64 "



//--------------------- .note.nv.cuinfo           --------------------------
	.section	.note.nv.cuinfo,"",@"SHT_NOTE"
	.sectionflags	@"SHF_NOTE_NV_CUINFO"
        /*0018*/ 	.short	0x0002
        /*001a*/ 	.short	0x0064
        /*001c*/ 	.short	0x0082
	.zero		2


//--------------------- .nv.info                  --------------------------
	.section	.nv.info,"",@"SHT_CUDA_INFO"
	.align	4


	//----- nvinfo : EIATTR_REGCOUNT
	.align		4
        /*0000*/ 	.byte	0x04, 0x2f
        /*0002*/ 	.short	(.L_1 - .L_0)
	.align		4
.L_0:
        /*0004*/ 	.word	index@(_Z18custom_matrix_MultPKiS0_PiS1_i)
        /*0008*/ 	.word	0x00000014


	//----- nvinfo : EIATTR_FRAME_SIZE
	.align		4
.L_1:
        /*000c*/ 	.byte	0x04, 0x11
        /*000e*/ 	.short	(.L_3 - .L_2)
	.align		4
.L_2:
        /*0010*/ 	.word	index@(_Z18custom_matrix_MultPKiS0_PiS1_i)
        /*0014*/ 	.word	0x00000000


	//----- nvinfo : EIATTR_MIN_STACK_SIZE
	.align		4
.L_3:
        /*0018*/ 	.byte	0x04, 0x12
        /*001a*/ 	.short	(.L_5 - .L_4)
	.align		4
.L_4:
        /*001c*/ 	.word	index@(_Z18custom_matrix_MultPKiS0_PiS1_i)
        /*0020*/ 	.word	0x00000000
.L_5:


//--------------------- .nv.compat                --------------------------
	.section	.nv.compat,"",@"SHT_CUDA_COMPAT_INFO"
	.align	4
        /*0000*/ 	.byte	0x02, 0x09, 0x00, 0x00, 0x02, 0x02, 0x01, 0x00, 0x02, 0x05, 0x05, 0x00, 0x03, 0x07, 0x01, 0x01
        /*0010*/ 	.byte	0x02, 0x03, 0x00, 0x00, 0x02, 0x06, 0x01, 0x00, 0x04, 0x0b, 0x08, 0x00, 0x09, 0x00, 0x00, 0x00
        /*0020*/ 	.byte	0x00, 0x00, 0x00, 0x00


//--------------------- .nv.info._Z18custom_matrix_MultPKiS0_PiS1_i --------------------------
	.section	.nv.info._Z18custom_matrix_MultPKiS0_PiS1_i,"",@"SHT_CUDA_INFO"
	.sectionflags	@""
	.align	4


	//----- nvinfo : EIATTR_CUDA_API_VERSION
	.align		4
        /*0000*/ 	.byte	0x04, 0x37
        /*0002*/ 	.short	(.L_7 - .L_6)
.L_6:
        /*0004*/ 	.word	0x00000082


	//----- nvinfo : EIATTR_KPARAM_INFO
	.align		4
.L_7:
        /*0008*/ 	.byte	0x04, 0x17
        /*000a*/ 	.short	(.L_9 - .L_8)
.L_8:
        /*000c*/ 	.word	0x00000000
        /*0010*/ 	.short	0x0004
        /*0012*/ 	.short	0x0020
        /*0014*/ 	.byte	0x00, 0xf0, 0x11, 0x00


	//----- nvinfo : EIATTR_KPARAM_INFO
	.align		4
.L_9:
        /*0018*/ 	.byte	0x04, 0x17
        /*001a*/ 	.short	(.L_11 - .L_10)
.L_10:
        /*001c*/ 	.word	0x00000000
        /*0020*/ 	.short	0x0003
        /*0022*/ 	.short	0x0018
        /*0024*/ 	.byte	0x00, 0xf5, 0x21, 0x00


	//----- nvinfo : EIATTR_KPARAM_INFO
	.align		4
.L_11:
        /*0028*/ 	.byte	0x04, 0x17
        /*002a*/ 	.short	(.L_13 - .L_12)
.L_12:
        /*002c*/ 	.word	0x00000000
        /*0030*/ 	.short	0x0002
        /*0032*/ 	.short	0x0010
        /*0034*/ 	.byte	0x00, 0xf5, 0x21, 0x00


	//----- nvinfo : EIATTR_KPARAM_INFO
	.align		4
.L_13:
        /*0038*/ 	.byte	0x04, 0x17
        /*003a*/ 	.short	(.L_15 - .L_14)
.L_14:
        /*003c*/ 	.word	0x00000000
        /*0040*/ 	.short	0x0001
        /*0042*/ 	.short	0x0008
        /*0044*/ 	.byte	0x00, 0xf5, 0x21, 0x00


	//----- nvinfo : EIATTR_KPARAM_INFO
	.align		4
.L_15:
        /*0048*/ 	.byte	0x04, 0x17
        /*004a*/ 	.short	(.L_17 - .L_16)
.L_16:
        /*004c*/ 	.word	0x00000000
        /*0050*/ 	.short	0x0000
        /*0052*/ 	.short	0x0000
        /*0054*/ 	.byte	0x00, 0xf5, 0x21, 0x00


	//----- nvinfo : EIATTR_SPARSE_MMA_MASK
	.align		4
.L_17:
        /*0058*/ 	.byte	0x03, 0x50
        /*005a*/ 	.short	0x0000


	//----- nvinfo : EIATTR_MAXREG_COUNT
	.align		4
        /*005c*/ 	.byte	0x03, 0x1b
        /*005e*/ 	.short	0x00ff


	//----- nvinfo : EIATTR_MERCURY_ISA_VERSION
	.align		4
        /*0060*/ 	.byte	0x03, 0x5f
        /*0062*/ 	.short	0x0101


	//----- nvinfo : EIATTR_VRC_CTA_INIT_COUNT
	.align		4
        /*0064*/ 	.byte	0x02, 0x4a
	.zero		1
	.zero		1


	//----- nvinfo : EIATTR_EXIT_INSTR_OFFSETS
	.align		4
        /*0068*/ 	.byte	0x04, 0x1c
        /*006a*/ 	.short	(.L_19 - .L_18)


	//   ....[0]....
.L_18:
        /*006c*/ 	.word	0x00000c60


	//----- nvinfo : EIATTR_CBANK_PARAM_SIZE
	.align		4
.L_19:
        /*0070*/ 	.byte	0x03, 0x19
        /*0072*/ 	.short	0x0024


	//----- nvinfo : EIATTR_PARAM_CBANK
	.align		4
        /*0074*/ 	.byte	0x04, 0x0a
        /*0076*/ 	.short	(.L_21 - .L_20)
	.align		4
.L_20:
        /*0078*/ 	.word	index@(.nv.constant0._Z18custom_matrix_MultPKiS0_PiS1_i)
        /*007c*/ 	.short	0x0380
        /*007e*/ 	.short	0x0024


	//----- nvinfo : EIATTR_SW_WAR
	.align		4
.L_21:
        /*0080*/ 	.byte	0x04, 0x36
        /*0082*/ 	.short	(.L_23 - .L_22)
.L_22:
        /*0084*/ 	.word	0x00000008
.L_23:


//--------------------- .nv.callgraph             --------------------------
	.section	.nv.callgraph,"",@"SHT_CUDA_CALLGRAPH"
	.align	4
	.sectionentsize	8
	.align		4
        /*0000*/ 	.word	0x00000000
	.align		4
        /*0004*/ 	.word	0xffffffff
	.align		4
        /*0008*/ 	.word	0x00000000
	.align		4
        /*000c*/ 	.word	0xfffffffe
	.align		4
        /*0010*/ 	.word	0x00000000
	.align		4
        /*0014*/ 	.word	0xfffffffd
	.align		4
        /*0018*/ 	.word	0x00000000
	.align		4
        /*001c*/ 	.word	0xfffffffc


//--------------------- .text._Z18custom_matrix_MultPKiS0_PiS1_i --------------------------
	.section	.text._Z18custom_matrix_MultPKiS0_PiS1_i,"ax",@progbits
	.align	128
        .global         _Z18custom_matrix_MultPKiS0_PiS1_i
        .type           _Z18custom_matrix_MultPKiS0_PiS1_i,@function
        .size           _Z18custom_matrix_MultPKiS0_PiS1_i,(.L_x_7 - _Z18custom_matrix_MultPKiS0_PiS1_i)
        .other          _Z18custom_matrix_MultPKiS0_PiS1_i,@"STO_CUDA_ENTRY STV_DEFAULT"
_Z18custom_matrix_MultPKiS0_PiS1_i:
.text._Z18custom_matrix_MultPKiS0_PiS1_i:
[----:B------:R-:W-:Y:S01]  /*0000*/  LDC R1, c[0x0][0x37c] ;  /* 0x0000df00ff017b82 */ /* 0x000fe20000000800 */
[----:B------:R-:W0:Y:S07]  /*0010*/  S2R R5, SR_TID.X ;  /* 0x0000000000057919 */ /* 0x000e2e0000002100 */
[----:B------:R-:W0:Y:S01]  /*0020*/  S2UR UR4, SR_CTAID.X ;  /* 0x00000000000479c3 */ /* 0x000e220000002500 */
[----:B------:R-:W1:Y:S01]  /*0030*/  LDCU.64 UR16, c[0x0][0x358] ;  /* 0x00006b00ff1077ac */ /* 0x000e620008000a00 */
[----:B------:R-:W2:Y:S06]  /*0040*/  LDCU UR8, c[0x0][0x3a0] ;  /* 0x00007400ff0877ac */ /* 0x000eac0008000800 */
[----:B------:R-:W0:Y:S08]  /*0050*/  LDC R0, c[0x0][0x360] ;  /* 0x0000d800ff007b82 */ /* 0x000e300000000800 */
[----:B------:R-:W3:Y:S01]  /*0060*/  LDC.64 R2, c[0x0][0x390] ;  /* 0x0000e400ff027b82 */ /* 0x000ee20000000a00 */
[----:B--2---:R-:W-:Y:S01]  /*0070*/  UISETP.GE.AND UP0, UPT, UR8, 0x1, UPT ;  /* 0x000000010800788c */ /* 0x004fe2000bf06270 */
[----:B0-----:R-:W-:-:S02]  /*0080*/  IMAD R0, R0, UR4, R5 ;  /* 0x0000000400007c24 */ /* 0x001fc4000f8e0205 */
[----:B------:R-:W-:Y:S02]  /*0090*/  HFMA2 R5, -RZ, RZ, 0, 0 ;  /* 0x00000000ff057431 */ /* 0x000fe400000001ff */
[----:B---3--:R-:W-:-:S05]  /*00a0*/  IMAD.WIDE R2, R0, 0x4, R2 ;  /* 0x0000000400027825 */ /* 0x008fca00078e0202 */
[----:B-1----:R0:W-:Y:S01]  /*00b0*/  STG.E desc[UR16][R2.64], RZ ;  /* 0x000000ff02007986 */ /* 0x0021e2000c101910 */
[----:B------:R-:W-:Y:S05]  /*00c0*/  BRA.U !UP0, `(.L_x_0) ;  /* 0x0000000908d07547 */ /* 0x000fea000b800000 */
[----:B------:R-:W-:Y:S02]  /*00d0*/  UISETP.GE.U32.AND UP1, UPT, UR8, 0x10, UPT ;  /* 0x000000100800788c */ /* 0x000fe4000bf26070 */
[----:B------:R-:W-:Y:S01]  /*00e0*/  IMAD R7, R0, UR8, RZ ;  /* 0x0000000800077c24 */ /* 0x000fe2000f8e02ff */
[----:B------:R-:W-:Y:S01]  /*00f0*/  ULOP3.LUT UR9, UR8, 0xf, URZ, 0xc0, !UPT ;  /* 0x0000000f08097892 */ /* 0x000fe2000f8ec0ff */
[----:B------:R-:W-:-:S03]  /*0100*/  CS2R R4, SRZ ;  /* 0x0000000000047805 */ /* 0x000fc6000001ff00 */
[----:B------:R-:W-:Y:S02]  /*0110*/  UISETP.NE.AND UP0, UPT, UR9, URZ, UPT ;  /* 0x000000ff0900728c */ /* 0x000fe4000bf05270 */
[----:B------:R-:W-:Y:S09]  /*0120*/  BRA.U !UP1, `(.L_x_1) ;  /* 0x00000005095c7547 */ /* 0x000ff2000b800000 */
[----:B------:R-:W1:Y:S01]  /*0130*/  LDCU.128 UR12, c[0x0][0x380] ;  /* 0x00007000ff0c77ac */ /* 0x000e620008000c00 */
[----:B------:R-:W-:Y:S02]  /*0140*/  MOV R5, RZ ;  /* 0x000000ff00057202 */ /* 0x000fe40000000f00 */
[----:B------:R-:W-:Y:S01]  /*0150*/  MOV R6, R7 ;  /* 0x0000000700067202 */ /* 0x000fe20000000f00 */
[----:B------:R-:W-:-:S04]  /*0160*/  ULOP3.LUT UR10, UR8, 0x7ffffff0, URZ, 0xc0, !UPT ;  /* 0x7ffffff0080a7892 */ /* 0x000fc8000f8ec0ff */
[----:B------:R-:W-:Y:S02]  /*0170*/  UIADD3 UR11, UPT, UPT, -UR10, URZ, URZ ;  /* 0x000000ff0a0b7290 */ /* 0x000fe4000fffe1ff */
[----:B------:R-:W-:Y:S01]  /*0180*/  MOV R4, UR10 ;  /* 0x0000000a00047c02 */ /* 0x000fe20008000f00 */
[----:B-1----:R-:W-:Y:S02]  /*0190*/  UIADD3 UR4, UP2, UPT, UR14, 0x20, URZ ;  /* 0x000000200e047890 */ /* 0x002fe4000ff5e0ff */
[----:B------:R-:W-:Y:S02]  /*01a0*/  UIADD3 UR6, UP1, UPT, UR12, 0x20, URZ ;  /* 0x000000200c067890 */ /* 0x000fe4000ff3e0ff */
[----:B------:R-:W-:Y:S02]  /*01b0*/  UIADD3.X UR5, UPT, UPT, URZ, UR15, URZ, UP2, !UPT ;  /* 0x0000000fff057290 */ /* 0x000fe400097fe4ff */
[----:B------:R-:W-:Y:S01]  /*01c0*/  MOV R12, UR4 ;  /* 0x00000004000c7c02 */ /* 0x000fe20008000f00 */
[----:B------:R-:W-:-:S03]  /*01d0*/  UIADD3.X UR7, UPT, UPT, URZ, UR13, URZ, UP1, !UPT ;  /* 0x0000000dff077290 */ /* 0x000fc60008ffe4ff */
[----:B------:R-:W-:-:S09]  /*01e0*/  MOV R13, UR5 ;  /* 0x00000005000d7c02 */ /* 0x000fd20008000f00 */
.L_x_2:
[----:B------:R-:W-:Y:S02]  /*01f0*/  MOV R10, UR6 ;  /* 0x00000006000a7c02 */ /* 0x000fe40008000f00 */
[----:B------:R-:W-:Y:S02]  /*0200*/  MOV R11, UR7 ;  /* 0x00000007000b7c02 */ /* 0x000fe40008000f00 */
[----:B------:R-:W-:Y:S02]  /*0210*/  MOV R8, R12 ;  /* 0x0000000c00087202 */ /* 0x000fe40000000f00 */
[----:B------:R-:W-:Y:S01]  /*0220*/  MOV R9, R13 ;  /* 0x0000000d00097202 */ /* 0x000fe20000000f00 */
[----:B------:R-:W-:-:S04]  /*0230*/  IMAD.WIDE R10, R6, 0x4, R10 ;  /* 0x00000004060a7825 */ /* 0x000fc800078e020a */
[----:B------:R-:W2:Y:S04]  /*0240*/  LDG.E R13, desc[UR16][R8.64+-0x20] ;  /* 0xffffe010080d7981 */ /* 0x000ea8000c1e1900 */
[----:B------:R-:W2:Y:S02]  /*0250*/  LDG.E R12, desc[UR16][R10.64+-0x20] ;  /* 0xffffe0100a0c7981 */ /* 0x000ea4000c1e1900 */
[----:B--2---:R-:W-:-:S05]  /*0260*/  IMAD R13, R12, R13, R5 ;  /* 0x0000000d0c0d7224 */ /* 0x004fca00078e0205 */
[----:B------:R1:W-:Y:S04]  /*0270*/  STG.E desc[UR16][R2.64], R13 ;  /* 0x0000000d02007986 */ /* 0x0003e8000c101910 */
[----:B------:R-:W2:Y:S04]  /*0280*/  LDG.E R12, desc[UR16][R10.64+-0x1c] ;  /* 0xffffe4100a0c7981 */ /* 0x000ea8000c1e1900 */
[----:B----4-:R-:W2:Y:S02]  /*0290*/  LDG.E R5, desc[UR16][R8.64+-0x1c] ;  /* 0xffffe41008057981 */ /* 0x010ea4000c1e1900 */
[----:B--2---:R-:W-:-:S05]  /*02a0*/  IMAD R5, R12, R5, R13 ;  /* 0x000000050c057224 */ /* 0x004fca00078e020d */
[----:B------:R2:W-:Y:S04]  /*02b0*/  STG.E desc[UR16][R2.64], R5 ;  /* 0x0000000502007986 */ /* 0x0005e8000c101910 */
[----:B------:R-:W3:Y:S04]  /*02c0*/  LDG.E R12, desc[UR16][R10.64+-0x18] ;  /* 0xffffe8100a0c7981 */ /* 0x000ee8000c1e1900 */
[----:B------:R-:W3:Y:S02]  /*02d0*/  LDG.E R14, desc[UR16][R8.64+-0x18] ;  /* 0xffffe810080e7981 */ /* 0x000ee4000c1e1900 */
[----:B---3--:R-:W-:-:S05]  /*02e0*/  IMAD R15, R12, R14, R5 ;  /* 0x0000000e0c0f7224 */ /* 0x008fca00078e0205 */
[----:B------:R3:W-:Y:S04]  /*02f0*/  STG.E desc[UR16][R2.64], R15 ;  /* 0x0000000f02007986 */ /* 0x0007e8000c101910 */
[----:B------:R-:W1:Y:S04]  /*0300*/  LDG.E R12, desc[UR16][R10.64+-0x14] ;  /* 0xffffec100a0c7981 */ /* 0x000e68000c1e1900 */
[----:B------:R-:W1:Y:S02]  /*0310*/  LDG.E R14, desc[UR16][R8.64+-0x14] ;  /* 0xffffec10080e7981 */ /* 0x000e64000c1e1900 */
[----:B-1----:R-:W-:-:S05]  /*0320*/  IMAD R13, R12, R14, R15 ;  /* 0x0000000e0c0d7224 */ /* 0x002fca00078e020f */
[----:B------:R1:W-:Y:S04]  /*0330*/  STG.E desc[UR16][R2.64], R13 ;  /* 0x0000000d02007986 */ /* 0x0003e8000c101910 */
[----:B------:R-:W2:Y:S04]  /*0340*/  LDG.E R12, desc[UR16][R10.64+-0x10] ;  /* 0xfffff0100a0c7981 */ /* 0x000ea8000c1e1900 */
[----:B------:R-:W2:Y:S02]  /*0350*/  LDG.E R14, desc[UR16][R8.64+-0x10] ;  /* 0xfffff010080e7981 */ /* 0x000ea4000c1e1900 */
        /* <DEDUP_REMOVED lines=34> */
[----:B------:R-:W4:Y:S04]  /*0580*/  LDG.E R12, desc[UR16][R10.64+0x14] ;  /* 0x000014100a0c7981 */ /* 0x000f28000c1e1900 */
[----:B------:R-:W4:Y:S02]  /*0590*/  LDG.E R14, desc[UR16][R8.64+0x14] ;  /* 0x00001410080e7981 */ /* 0x000f24000c1e1900 */
[----:B----4-:R-:W-:-:S05]  /*05a0*/  IMAD R17, R12, R14, R13 ;  /* 0x0000000e0c117224 */ /* 0x010fca00078e020d */
[----:B------:R4:W-:Y:S04]  /*05b0*/  STG.E desc[UR16][R2.64], R17 ;  /* 0x0000001102007986 */ /* 0x0009e8000c101910 */
[----:B------:R-:W3:Y:S04]  /*05c0*/  LDG.E R12, desc[UR16][R10.64+0x18] ;  /* 0x000018100a0c7981 */ /* 0x000ee8000c1e1900 */
[----:B--2---:R-:W3:Y:S02]  /*05d0*/  LDG.E R5, desc[UR16][R8.64+0x18] ;  /* 0x0000181008057981 */ /* 0x004ee4000c1e1900 */
[----:B---3--:R-:W-:-:S05]  /*05e0*/  IMAD R15, R12, R5, R17 ;  /* 0x000000050c0f7224 */ /* 0x008fca00078e0211 */
[----:B------:R4:W-:Y:S04]  /*05f0*/  STG.E desc[UR16][R2.64], R15 ;  /* 0x0000000f02007986 */ /* 0x0009e8000c101910 */
[----:B------:R-:W2:Y:S04]  /*0600*/  LDG.E R12, desc[UR16][R10.64+0x1c] ;  /* 0x00001c100a0c7981 */ /* 0x000ea8000c1e1900 */
[----:B------:R-:W2:Y:S01]  /*0610*/  LDG.E R5, desc[UR16][R8.64+0x1c] ;  /* 0x00001c1008057981 */ /* 0x000ea2000c1e1900 */
[----:B------:R-:W-:Y:S01]  /*0620*/  UIADD3 UR11, UPT, UPT, UR11, 0x10, URZ ;  /* 0x000000100b0b7890 */ /* 0x000fe2000fffe0ff */
[----:B------:R-:W-:-:S03]  /*0630*/  IADD3 R6, PT, PT, R6, 0x10, RZ ;  /* 0x0000001006067810 */ /* 0x000fc60007ffe0ff */
[----:B------:R-:W-:Y:S01]  /*0640*/  UISETP.NE.AND UP1, UPT, UR11, URZ, UPT ;  /* 0x000000ff0b00728c */ /* 0x000fe2000bf25270 */
[----:B--2---:R-:W-:Y:S01]  /*0650*/  IMAD R5, R12, R5, R15 ;  /* 0x000000050c057224 */ /* 0x004fe200078e020f */
[----:B------:R-:W-:-:S04]  /*0660*/  IADD3 R12, P0, PT, R8, 0x40, RZ ;  /* 0x00000040080c7810 */ /* 0x000fc80007f1e0ff */
[----:B------:R4:W-:Y:S01]  /*0670*/  STG.E desc[UR16][R2.64], R5 ;  /* 0x0000000502007986 */ /* 0x0009e2000c101910 */
[----:B-1----:R-:W-:Y:S02]  /*0680*/  IADD3.X R13, PT, PT, RZ, R9, RZ, P0, !PT ;  /* 0x00000009ff0d7210 */ /* 0x002fe400007fe4ff */
[----:B------:R-:W-:Y:S06]  /*0690*/  BRA.U UP1, `(.L_x_2) ;  /* 0xfffffff901d47547 */ /* 0x000fec000b83ffff */
.L_x_1:
[----:B------:R-:W-:Y:S05]  /*06a0*/  BRA.U !UP0, `(.L_x_0) ;  /* 0x0000000508587547 */ /* 0x000fea000b800000 */
[----:B------:R-:W-:Y:S02]  /*06b0*/  UISETP.GE.U32.AND UP0, UPT, UR9, 0x8, UPT ;  /* 0x000000080900788c */ /* 0x000fe4000bf06070 */
[----:B------:R-:W-:-:S04]  /*06c0*/  ULOP3.LUT UR5, UR8, 0x7, URZ, 0xc0, !UPT ;  /* 0x0000000708057892 */ /* 0x000fc8000f8ec0ff */
[----:B------:R-:W-:-:S03]  /*06d0*/  UISETP.NE.AND UP1, UPT, UR5, URZ, UPT ;  /* 0x000000ff0500728c */ /* 0x000fc6000bf25270 */
[----:B------:R-:W-:Y:S08]  /*06e0*/  BRA.U !UP0, `(.L_x_3) ;  /* 0x0000000108987547 */ /* 0x000ff0000b800000 */
[----:B------:R-:W1:Y:S01]  /*06f0*/  LDC.64 R8, c[0x0][0x380] ;  /* 0x0000e000ff087b82 */ /* 0x000e620000000a00 */
[----:B------:R-:W-:-:S07]  /*0700*/  IADD3 R13, PT, PT, R7, R4, RZ ;  /* 0x00000004070d7210 */ /* 0x000fce0007ffe0ff */
[----:B------:R-:W2:Y:S01]  /*0710*/  LDC.64 R10, c[0x0][0x388] ;  /* 0x0000e200ff0a7b82 */ /* 0x000ea20000000a00 */
[----:B-1----:R-:W-:-:S05]  /*0720*/  IMAD.WIDE R8, R13, 0x4, R8 ;  /* 0x000000040d087825 */ /* 0x002fca00078e0208 */
[----:B------:R-:W4:Y:S01]  /*0730*/  LDG.E R6, desc[UR16][R8.64] ;  /* 0x0000001008067981 */ /* 0x000f22000c1e1900 */
[----:B--2---:R-:W-:-:S05]  /*0740*/  IMAD.WIDE.U32 R10, R4, 0x4, R10 ;  /* 0x00000004040a7825 */ /* 0x004fca00078e000a */
[----:B------:R-:W4:Y:S02]  /*0750*/  LDG.E R12, desc[UR16][R10.64] ;  /* 0x000000100a0c7981 */ /* 0x000f24000c1e1900 */
[----:B----4-:R-:W-:-:S05]  /*0760*/  IMAD R5, R6, R12, R5 ;  /* 0x0000000c06057224 */ /* 0x010fca00078e0205 */
        /* <DEDUP_REMOVED lines=21> */
[----:B------:R-:W3:Y:S04]  /*08c0*/  LDG.E R6, desc[UR16][R8.64+0x18] ;  /* 0x0000181008067981 */ /* 0x000ee8000c1e1900 */
[----:B------:R-:W3:Y:S02]  /*08d0*/  LDG.E R12, desc[UR16][R10.64+0x18] ;  /* 0x000018100a0c7981 */ /* 0x000ee4000c1e1900 */
[----:B---3--:R-:W-:-:S05]  /*08e0*/  IMAD R17, R6, R12, R15 ;  /* 0x0000000c06117224 */ /* 0x008fca00078e020f */
[----:B------:R2:W-:Y:S04]  /*08f0*/  STG.E desc[UR16][R2.64], R17 ;  /* 0x0000001102007986 */ /* 0x0005e8000c101910 */
[----:B------:R-:W3:Y:S04]  /*0900*/  LDG.E R6, desc[UR16][R8.64+0x1c] ;  /* 0x00001c1008067981 */ /* 0x000ee8000c1e1900 */
[----:B-1----:R-:W3:Y:S01]  /*0910*/  LDG.E R5, desc[UR16][R10.64+0x1c] ;  /* 0x00001c100a057981 */ /* 0x002ee2000c1e1900 */
[----:B------:R-:W-:Y:S01]  /*0920*/  IADD3 R4, PT, PT, R4, 0x8, RZ ;  /* 0x0000000804047810 */ /* 0x000fe20007ffe0ff */
[----:B---3--:R-:W-:-:S05]  /*0930*/  IMAD R5, R6, R5, R17 ;  /* 0x0000000506057224 */ /* 0x008fca00078e0211 */
[----:B------:R2:W-:Y:S02]  /*0940*/  STG.E desc[UR16][R2.64], R5 ;  /* 0x0000000502007986 */ /* 0x0005e4000c101910 */
.L_x_3:
[----:B------:R-:W-:Y:S05]  /*0950*/  BRA.U !UP1, `(.L_x_0) ;  /* 0x0000000109ac7547 */ /* 0x000fea000b800000 */
[----:B------:R-:W-:Y:S02]  /*0960*/  UISETP.GE.U32.AND UP0, UPT, UR5, 0x4, UPT ;  /* 0x000000040500788c */ /* 0x000fe4000bf06070 */
[----:B------:R-:W-:-:S04]  /*0970*/  ULOP3.LUT UR4, UR8, 0x3, URZ, 0xc0, !UPT ;  /* 0x0000000308047892 */ /* 0x000fc8000f8ec0ff */
[----:B------:R-:W-:-:S03]  /*0980*/  UISETP.NE.AND UP1, UPT, UR4, URZ, UPT ;  /* 0x000000ff0400728c */ /* 0x000fc6000bf25270 */
[----:B------:R-:W-:Y:S08]  /*0990*/  BRA.U !UP0, `(.L_x_4) ;  /* 0x0000000108587547 */ /* 0x000ff0000b800000 */
[----:B------:R-:W1:Y:S01]  /*09a0*/  LDC.64 R8, c[0x0][0x380] ;  /* 0x0000e000ff087b82 */ /* 0x000e620000000a00 */
[----:B--2---:R-:W-:-:S07]  /*09b0*/  IADD3 R13, PT, PT, R7, R4, RZ ;  /* 0x00000004070d7210 */ /* 0x004fce0007ffe0ff */
        /* <DEDUP_REMOVED lines=11> */
[----:B------:R-:W2:Y:S04]  /*0a70*/  LDG.E R6, desc[UR16][R8.64+0x8] ;  /* 0x0000081008067981 */ /* 0x000ea8000c1e1900 */
[----:B------:R-:W2:Y:S02]  /*0a80*/  LDG.E R12, desc[UR16][R10.64+0x8] ;  /* 0x000008100a0c7981 */ /* 0x000ea4000c1e1900 */
[----:B--2---:R-:W-:-:S05]  /*0a90*/  IMAD R15, R6, R12, R13 ;  /* 0x0000000c060f7224 */ /* 0x004fca00078e020d */
[----:B------:R3:W-:Y:S04]  /*0aa0*/  STG.E desc[UR16][R2.64], R15 ;  /* 0x0000000f02007986 */ /* 0x0007e8000c101910 */
[----:B------:R-:W1:Y:S04]  /*0ab0*/  LDG.E R6, desc[UR16][R8.64+0xc] ;  /* 0x00000c1008067981 */ /* 0x000e68000c1e1900 */
[----:B------:R-:W1:Y:S01]  /*0ac0*/  LDG.E R12, desc[UR16][R10.64+0xc] ;  /* 0x00000c100a0c7981 */ /* 0x000e62000c1e1900 */
[----:B------:R-:W-:Y:S01]  /*0ad0*/  IADD3 R4, PT, PT, R4, 0x4, RZ ;  /* 0x0000000404047810 */ /* 0x000fe20007ffe0ff */
[----:B-1----:R-:W-:-:S05]  /*0ae0*/  IMAD R5, R6, R12, R15 ;  /* 0x0000000c06057224 */ /* 0x002fca00078e020f */
[----:B------:R3:W-:Y:S02]  /*0af0*/  STG.E desc[UR16][R2.64], R5 ;  /* 0x0000000502007986 */ /* 0x0007e4000c101910 */
.L_x_4:
[----:B------:R-:W-:Y:S05]  /*0b00*/  BRA.U !UP1, `(.L_x_0) ;  /* 0x0000000109407547 */ /* 0x000fea000b800000 */
[----:B------:R-:W1:Y:S01]  /*0b10*/  LDC.64 R10, c[0x0][0x388] ;  /* 0x0000e200ff0a7b82 */ /* 0x000e620000000a00 */
[----:B--23--:R-:W-:Y:S01]  /*0b20*/  IADD3 R13, PT, PT, R7, R4, RZ ;  /* 0x00000004070d7210 */ /* 0x00cfe20007ffe0ff */
[----:B------:R-:W-:-:S06]  /*0b30*/  UIADD3 UR4, UPT, UPT, -UR4, URZ, URZ ;  /* 0x000000ff04047290 */ /* 0x000fcc000fffe1ff */
[----:B------:R-:W2:Y:S01]  /*0b40*/  LDC.64 R8, c[0x0][0x380] ;  /* 0x0000e000ff087b82 */ /* 0x000ea20000000a00 */
[----:B-1----:R-:W-:-:S07]  /*0b50*/  IMAD.WIDE.U32 R10, R4, 0x4, R10 ;  /* 0x00000004040a7825 */ /* 0x002fce00078e000a */
.L_x_5:
[----:B--2---:R-:W-:Y:S01]  /*0b60*/  IMAD.WIDE R6, R13, 0x4, R8 ;  /* 0x000000040d067825 */ /* 0x004fe200078e0208 */
[----:B-1----:R1:W4:Y:S05]  /*0b70*/  LDG.E R4, desc[UR16][R10.64] ;  /* 0x000000100a047981 */ /* 0x00232a000c1e1900 */
[----:B------:R-:W4:Y:S01]  /*0b80*/  LDG.E R6, desc[UR16][R6.64] ;  /* 0x0000001006067981 */ /* 0x000f22000c1e1900 */
[----:B------:R-:W-:-:S04]  /*0b90*/  UIADD3 UR4, UPT, UPT, UR4, 0x1, URZ ;  /* 0x0000000104047890 */ /* 0x000fc8000fffe0ff */
[----:B------:R-:W-:Y:S01]  /*0ba0*/  UISETP.NE.AND UP0, UPT, UR4, URZ, UPT ;  /* 0x000000ff0400728c */ /* 0x000fe2000bf05270 */
[----:B-1----:R-:W-:Y:S02]  /*0bb0*/  IADD3 R10, P0, PT, R10, 0x4, RZ ;  /* 0x000000040a0a7810 */ /* 0x002fe40007f1e0ff */
[----:B------:R-:W-:Y:S02]  /*0bc0*/  IADD3 R13, PT, PT, R13, 0x1, RZ ;  /* 0x000000010d0d7810 */ /* 0x000fe40007ffe0ff */
[----:B------:R-:W-:Y:S01]  /*0bd0*/  IADD3.X R11, PT, PT, RZ, R11, RZ, P0, !PT ;  /* 0x0000000bff0b7210 */ /* 0x000fe200007fe4ff */
[----:B----4-:R-:W-:-:S05]  /*0be0*/  IMAD R5, R6, R4, R5 ;  /* 0x0000000406057224 */ /* 0x010fca00078e0205 */
[----:B------:R1:W-:Y:S01]  /*0bf0*/  STG.E desc[UR16][R2.64], R5 ;  /* 0x0000000502007986 */ /* 0x0003e2000c101910 */
[----:B------:R-:W-:Y:S05]  /*0c00*/  BRA.U UP0, `(.L_x_5) ;  /* 0xfffffffd00d47547 */ /* 0x000fea000b83ffff */
.L_x_0:
[----:B------:R-:W5:Y:S02]  /*0c10*/  LDC.64 R6, c[0x0][0x398] ;  /* 0x0000e600ff067b82 */ /* 0x000f640000000a00 */
[----:B-----5:R-:W-:-:S06]  /*0c20*/  IMAD.WIDE R6, R0, 0x4, R6 ;  /* 0x0000000400067825 */ /* 0x020fcc00078e0206 */
[----:B------:R-:W1:Y:S02]  /*0c30*/  LDG.E R6, desc[UR16][R6.64] ;  /* 0x0000001006067981 */ /* 0x000e64000c1e1900 */
[----:B-1234-:R-:W-:-:S05]  /*0c40*/  IADD3 R5, PT, PT, R6, R5, RZ ;  /* 0x0000000506057210 */ /* 0x01efca0007ffe0ff */
[----:B------:R-:W-:Y:S01]  /*0c50*/  STG.E desc[UR16][R2.64], R5 ;  /* 0x0000000502007986 */ /* 0x000fe2000c101910 */
[----:B------:R-:W-:Y:S05]  /*0c60*/  EXIT ;  /* 0x000000000000794d */ /* 0x000fea0003800000 */
.L_x_6:
[----:B------:R-:W-:-:S00]  /*0c70*/  BRA `(.L_x_6) ;  /* 0xfffffffc00fc7947 */ /* 0x000fc0000383ffff */
[----:B------:R-:W-:-:S00]  /*0c80*/  NOP ;  /* 0x0000000000007918 */ /* 0x000fc00000000000 */
[----:B------:R-:W-:-:S00]  /*0c90*/  NOP ;  /* 0x0000000000007918 */ /* 0x000fc00000000000 */
[----:B------:R-:W-:-:S00]  /*0ca0*/  NOP ;  /* 0x0000000000007918 */ /* 0x000fc00000000000 */
[----:B------:R-:W-:-:S00]  /*0cb0*/  NOP ;  /* 0x0000000000007918 */ /* 0x000fc00000000000 */
[----:B------:R-:W-:-:S00]  /*0cc0*/  NOP ;  /* 0x0000000000007918 */ /* 0x000fc00000000000 */
[----:B------:R-:W-:-:S00]  /*0cd0*/  NOP ;  /* 0x0000000000007918 */ /* 0x000fc00000000000 */
[----:B------:R-:W-:-:S00]  /*0ce0*/  NOP ;  /* 0x0000000000007918 */ /* 0x000fc00000000000 */
[----:B------:R-:W-:-:S00]  /*0cf0*/  NOP ;  /* 0x0000000000007918 */ /* 0x000fc00000000000 */
.L_x_7:


//--------------------- .nv.shared.reserved.0     --------------------------
	.section	.nv.shared.reserved.0,"aw",@nobits
	.weak		__nv_reservedSMEM_offset_0_alias
	.size		__nv_reservedSMEM_offset_0_alias, 0, 64
	.other		__nv_reservedSMEM_offset_0_alias,@"STO_CUDA_RESERVED_SHARED STV_DEFAULT"
__nv_reservedSMEM_offset_0_alias:
	.zero		0
	.zero		64


//--------------------- .nv.constant0._Z18custom_matrix_MultPKiS0_PiS1_i --------------------------
	.section	.nv.constant0._Z18custom_matrix_MultPKiS0_PiS1_i,"a",@progbits
	.sectionflags	@""
	.align	4
.nv.constant0._Z18custom_matrix_MultPKiS0_PiS1_i:
	.zero		932


//--------------------- SYMBOLS --------------------------

	.type		.nv.reservedSmem.offset0,@object
	.size		.nv.reservedSmem.offset0,0x4
